//
// Generated by NVIDIA NVVM Compiler
//
// Compiler Build ID: CL-36424714
// Cuda compilation tools, release 13.0, V13.0.88
// Based on NVVM 20.0.0
//

.version 9.0
.target sm_100
.address_size 64

	// .globl	__closesthit__main

.visible .entry __closesthit__main()
{


	ret;

}


// ===== COMPILED SASS (sm_100) =====

	.target	sm_100

	.elftype	@"ET_EXEC"


//--------------------- .note.nv.tkinfo           --------------------------
	.section	.note.nv.tkinfo,"",@"SHT_NOTE"
	.sectionflags	@"SHF_NOTE_NV_TKINFO"
	.tkinfo
        /*0018*/ 	.word	0x00000002
        /*0030*/ 	.string	""
        /*0030*/ 	.string	"ptxas"
        /*0030*/ 	.string	"Cuda compilation tools, release 13.0, V13.0.88"
        /*0030*/ 	.string	"Build cuda_13.0.r13.0/compiler.36424714_0"
        /*0030*/ 	.string	"-arch sm_100 -m 64 "



//--------------------- .note.nv.cuinfo           --------------------------
	.section	.note.nv.cuinfo,"",@"SHT_NOTE"
	.sectionflags	@"SHF_NOTE_NV_CUINFO"
        /*0018*/ 	.short	0x0002
        /*001a*/ 	.short	0x0064
        /*001c*/ 	.short	0x0082
	.zero		2


//--------------------- .nv.info                  --------------------------
	.section	.nv.info,"",@"SHT_CUDA_INFO"
	.align	4


	//----- nvinfo : EIATTR_REGCOUNT
	.align		4
        /*0000*/ 	.byte	0x04, 0x2f
        /*0002*/ 	.short	(.L_1 - .L_0)
	.align		4
.L_0:
        /*0004*/ 	.word	index@(__closesthit__main)
        /*0008*/ 	.word	0x00000004


	//----- nvinfo : EIATTR_FRAME_SIZE
	.align		4
.L_1:
        /*000c*/ 	.byte	0x04, 0x11
        /*000e*/ 	.short	(.L_3 - .L_2)
	.align		4
.L_2:
        /*0010*/ 	.word	index@(__closesthit__main)
        /*0014*/ 	.word	0x00000000


	//----- nvinfo : EIATTR_MIN_STACK_SIZE
	.align		4
.L_3:
        /*0018*/ 	.byte	0x04, 0x12
        /*001a*/ 	.short	(.L_5 - .L_4)
	.align		4
.L_4:
        /*001c*/ 	.word	index@(__closesthit__main)
        /*0020*/ 	.word	0x00000000
.L_5:


//--------------------- .nv.compat                --------------------------
	.section	.nv.compat,"",@"SHT_CUDA_COMPAT_INFO"
	.align	4
        /*0000*/ 	.byte	0x02, 0x09, 0x00, 0x00, 0x02, 0x02, 0x01, 0x00, 0x02, 0x05, 0x05, 0x00, 0x03, 0x07, 0x01, 0x01
        /*0010*/ 	.byte	0x02, 0x03, 0x00, 0x00, 0x02, 0x06, 0x01, 0x00, 0x04, 0x0b, 0x08, 0x00, 0x09, 0x00, 0x00, 0x00
        /*0020*/ 	.byte	0x00, 0x00, 0x00, 0x00


//--------------------- .nv.info.__closesthit__main --------------------------
	.section	.nv.info.__closesthit__main,"",@"SHT_CUDA_INFO"
	.sectionflags	@""
	.align	4


	//----- nvinfo : EIATTR_CUDA_API_VERSION
	.align		4
        /*0000*/ 	.byte	0x04, 0x37
        /*0002*/ 	.short	(.L_7 - .L_6)
.L_6:
        /*0004*/ 	.word	0x00000082


	//----- nvinfo : EIATTR_SPARSE_MMA_MASK
	.align		4
.L_7:
        /*0008*/ 	.byte	0x03, 0x50
        /*000a*/ 	.short	0x0000


	//----- nvinfo : EIATTR_MAXREG_COUNT
	.align		4
        /*000c*/ 	.byte	0x03, 0x1b
        /*000e*/ 	.short	0x00ff


	//----- nvinfo : EIATTR_MERCURY_ISA_VERSION
	.align		4
        /*0010*/ 	.byte	0x03, 0x5f
        /*0012*/ 	.short	0x0101


	//----- nvinfo : EIATTR_VRC_CTA_INIT_COUNT
	.align		4
        /*0014*/ 	.byte	0x02, 0x4a
	.zero		1
	.zero		1


	//----- nvinfo : EIATTR_EXIT_INSTR_OFFSETS
	.align		4
        /*0018*/ 	.byte	0x04, 0x1c
        /*001a*/ 	.short	(.L_9 - .L_8)


	//   ....[0]....
.L_8:
        /*001c*/ 	.word	0x00000010


	//----- nvinfo : EIATTR_SW_WAR
	.align		4
.L_9:
        /*0020*/ 	.byte	0x04, 0x36
        /*0022*/ 	.short	(.L_11 - .L_10)
.L_10:
        /*0024*/ 	.word	0x00000008
.L_11:


//--------------------- .nv.callgraph             --------------------------
	.section	.nv.callgraph,"",@"SHT_CUDA_CALLGRAPH"
	.align	4
	.sectionentsize	8
	.align		4
        /*0000*/ 	.word	0x00000000
	.align		4
        /*0004*/ 	.word	0xffffffff
	.align		4
        /*0008*/ 	.word	0x00000000
	.align		4
        /*000c*/ 	.word	0xfffffffe
	.align		4
        /*0010*/ 	.word	0x00000000
	.align		4
        /*0014*/ 	.word	0xfffffffd
	.align		4
        /*0018*/ 	.word	0x00000000
	.align		4
        /*001c*/ 	.word	0xfffffffc


//--------------------- .text.__closesthit__main  --------------------------
	.section	.text.__closesthit__main,"ax",@progbits
	.align	128
        .global         __closesthit__main
        .type           __closesthit__main,@function
        .size           __closesthit__main,(.L_x_1 - __closesthit__main)
        .other          __closesthit__main,@"STO_CUDA_ENTRY STV_DEFAULT"
__closesthit__main:
.text.__closesthit__main:
[----:B------:R-:W-:Y:S01]  /*0000*/  LDC R1, c[0x0][0x37c] ;  /* 0x0000df00ff017b82 */ /* 0x000fe20000000800 */
[----:B------:R-:W-:Y:S05]  /*0010*/  EXIT ;  /* 0x000000000000794d */ /* 0x000fea0003800000 */
.L_x_0:
[----:B------:R-:W-:-:S00]  /*0020*/  BRA `(.L_x_0) ;  /* 0xfffffffc00fc7947 */ /* 0x000fc0000383ffff */
[----:B------:R-:W-:-:S00]  /*0030*/  NOP ;  /* 0x0000000000007918 */ /* 0x000fc00000000000 */
        /* <DEDUP_REMOVED lines=12> */
.L_x_1:


//--------------------- .nv.shared.reserved.0     --------------------------
	.section	.nv.shared.reserved.0,"aw",@nobits
	.weak		__nv_reservedSMEM_offset_0_alias
	.size		__nv_reservedSMEM_offset_0_alias, 0, 64
	.other		__nv_reservedSMEM_offset_0_alias,@"STO_CUDA_RESERVED_SHARED STV_DEFAULT"
__nv_reservedSMEM_offset_0_alias:
	.zero		0
	.zero		64


//--------------------- .nv.constant0.__closesthit__main --------------------------
	.section	.nv.constant0.__closesthit__main,"a",@progbits
	.sectionflags	@""
	.align	4
.nv.constant0.__closesthit__main:
	.zero		896


//--------------------- SYMBOLS --------------------------

	.type		.nv.reservedSmem.offset0,@object
	.size		.nv.reservedSmem.offset0,0x4
